	.headerflags	@"EF_CUDA_TEXMODE_UNIFIED EF_CUDA_64BIT_ADDRESS EF_CUDA_ACCELERATORS EF_CUDA_SM90 EF_CUDA_VIRTUAL_SM(EF_CUDA_SM90)"
	.elftype	@"ET_EXEC"


//--------------------- .nv.info                  --------------------------
	.section	.nv.info,"",@"SHT_CUDA_INFO"
	.align	4


	//----- nvinfo : EIATTR_REGCOUNT
	.align		4
        /*0000*/ 	.byte	0x04, 0x2f
        /*0002*/ 	.short	(.L_3 - .L_2)
	.align		4
.L_2:
        /*0004*/ 	.word	index@(triton_poi_fused__native_batch_norm_legit_no_training_10)
        /*0008*/ 	.word	0x0000001e


	//----- nvinfo : EIATTR_MIN_STACK_SIZE
	.align		4
.L_3:
        /*000c*/ 	.byte	0x04, 0x12
        /*000e*/ 	.short	(.L_5 - .L_4)
	.align		4
.L_4:
        /*0010*/ 	.word	index@(triton_poi_fused__native_batch_norm_legit_no_training_10)
        /*0014*/ 	.word	0x00000000


	//----- nvinfo : EIATTR_FRAME_SIZE
	.align		4
.L_5:
        /*0018*/ 	.byte	0x04, 0x11
        /*001a*/ 	.short	(.L_7 - .L_6)
	.align		4
.L_6:
        /*001c*/ 	.word	index@(triton_poi_fused__native_batch_norm_legit_no_training_10)
        /*0020*/ 	.word	0x00000000


	//----- nvinfo : EIATTR_MIN_STACK_SIZE
	.align		4
.L_7:
        /*0024*/ 	.byte	0x04, 0x12
        /*0026*/ 	.short	(.L_9 - .L_8)
	.align		4
.L_8:
        /*0028*/ 	.word	index@(triton_poi_fused__native_batch_norm_legit_no_training_10)
        /*002c*/ 	.word	0x00000000
.L_9:


//--------------------- .nv.info.triton_poi_fused__native_batch_norm_legit_no_training_10 --------------------------
	.section	.nv.info.triton_poi_fused__native_batch_norm_legit_no_training_10,"",@"SHT_CUDA_INFO"
	.sectionflags	@""
	.align	4


	//----- nvinfo : EIATTR_CUDA_API_VERSION
	.align		4
        /*0000*/ 	.byte	0x04, 0x37
        /*0002*/ 	.short	(.L_11 - .L_10)
.L_10:
        /*0004*/ 	.word	0x0000007c


	//----- nvinfo : EIATTR_KPARAM_INFO
	.align		4
.L_11:
        /*0008*/ 	.byte	0x04, 0x17
        /*000a*/ 	.short	(.L_13 - .L_12)
.L_12:
        /*000c*/ 	.word	0x00000000
        /*0010*/ 	.short	0x0006
        /*0012*/ 	.short	0x0030
        /*0014*/ 	.byte	0x00, 0xf0, 0x11, 0x00


	//----- nvinfo : EIATTR_KPARAM_INFO
	.align		4
.L_13:
        /*0018*/ 	.byte	0x04, 0x17
        /*001a*/ 	.short	(.L_15 - .L_14)
.L_14:
        /*001c*/ 	.word	0x00000000
        /*0020*/ 	.short	0x0005
        /*0022*/ 	.short	0x0028
        /*0024*/ 	.byte	0x00, 0xf4, 0x21, 0x00


	//----- nvinfo : EIATTR_KPARAM_INFO
	.align		4
.L_15:
        /*0028*/ 	.byte	0x04, 0x17
        /*002a*/ 	.short	(.L_17 - .L_16)
.L_16:
        /*002c*/ 	.word	0x00000000
        /*0030*/ 	.short	0x0004
        /*0032*/ 	.short	0x0020
        /*0034*/ 	.byte	0x00, 0xf4, 0x21, 0x00


	//----- nvinfo : EIATTR_KPARAM_INFO
	.align		4
.L_17:
        /*0038*/ 	.byte	0x04, 0x17
        /*003a*/ 	.short	(.L_19 - .L_18)
.L_18:
        /*003c*/ 	.word	0x00000000
        /*0040*/ 	.short	0x0003
        /*0042*/ 	.short	0x0018
        /*0044*/ 	.byte	0x00, 0xf4, 0x21, 0x00


	//----- nvinfo : EIATTR_KPARAM_INFO
	.align		4
.L_19:
        /*0048*/ 	.byte	0x04, 0x17
        /*004a*/ 	.short	(.L_21 - .L_20)
.L_20:
        /*004c*/ 	.word	0x00000000
        /*0050*/ 	.short	0x0002
        /*0052*/ 	.short	0x0010
        /*0054*/ 	.byte	0x00, 0xf4, 0x21, 0x00


	//----- nvinfo : EIATTR_KPARAM_INFO
	.align		4
.L_21:
        /*0058*/ 	.byte	0x04, 0x17
        /*005a*/ 	.short	(.L_23 - .L_22)
.L_22:
        /*005c*/ 	.word	0x00000000
        /*0060*/ 	.short	0x0001
        /*0062*/ 	.short	0x0008
        /*0064*/ 	.byte	0x00, 0xf4, 0x21, 0x00


	//----- nvinfo : EIATTR_KPARAM_INFO
	.align		4
.L_23:
        /*0068*/ 	.byte	0x04, 0x17
        /*006a*/ 	.short	(.L_25 - .L_24)
.L_24:
        /*006c*/ 	.word	0x00000000
        /*0070*/ 	.short	0x0000
        /*0072*/ 	.short	0x0000
        /*0074*/ 	.byte	0x00, 0xf4, 0x21, 0x00


	//----- nvinfo : EIATTR_SPARSE_MMA_MASK
	.align		4
.L_25:
        /*0078*/ 	.byte	0x03, 0x50
        /*007a*/ 	.short	0x0000


	//----- nvinfo : EIATTR_MAXREG_COUNT
	.align		4
        /*007c*/ 	.byte	0x03, 0x1b
        /*007e*/ 	.short	0x00ff


	//----- nvinfo : EIATTR_EXIT_INSTR_OFFSETS
	.align		4
        /*0080*/ 	.byte	0x04, 0x1c
        /*0082*/ 	.short	(.L_27 - .L_26)


	//   ....[0]....
.L_26:
        /*0084*/ 	.word	0x00000530


	//----- nvinfo : EIATTR_REQNTID
	.align		4
.L_27:
        /*0088*/ 	.byte	0x04, 0x10
        /*008a*/ 	.short	(.L_29 - .L_28)
.L_28:
        /*008c*/ 	.word	0x00000080
        /*0090*/ 	.word	0x00000001
        /*0094*/ 	.word	0x00000001


	//----- nvinfo : EIATTR_CBANK_PARAM_SIZE
	.align		4
.L_29:
        /*0098*/ 	.byte	0x03, 0x19
        /*009a*/ 	.short	0x0034


	//----- nvinfo : EIATTR_PARAM_CBANK
	.align		4
        /*009c*/ 	.byte	0x04, 0x0a
        /*009e*/ 	.short	(.L_31 - .L_30)
	.align		4
.L_30:
        /*00a0*/ 	.word	index@(.nv.constant0.triton_poi_fused__native_batch_norm_legit_no_training_10)
        /*00a4*/ 	.short	0x0210
        /*00a6*/ 	.short	0x0034


	//----- nvinfo : EIATTR_SW_WAR
	.align		4
.L_31:
        /*00a8*/ 	.byte	0x04, 0x36
        /*00aa*/ 	.short	(.L_33 - .L_32)
.L_32:
        /*00ac*/ 	.word	0x00000008
.L_33:


//--------------------- .nv.callgraph             --------------------------
	.section	.nv.callgraph,"",@"SHT_CUDA_CALLGRAPH"
	.align	4
	.sectionentsize	8
	.align		4
        /*0000*/ 	.word	0x00000000
	.align		4
        /*0004*/ 	.word	0xffffffff
	.align		4
        /*0008*/ 	.word	0x00000000
	.align		4
        /*000c*/ 	.word	0xfffffffe
	.align		4
        /*0010*/ 	.word	0x00000000
	.align		4
        /*0014*/ 	.word	0xfffffffd
	.align		4
        /*0018*/ 	.word	0x00000000
	.align		4
        /*001c*/ 	.word	0xfffffffc


//--------------------- .nv.constant4             --------------------------
	.section	.nv.constant4,"a",@progbits
	.align	8
	.align		8
.nv.constant4:
        /*0000*/ 	.dword	_$_str
	.align		8
        /*0008*/ 	.dword	_$_str_$_2


//--------------------- .text.triton_poi_fused__native_batch_norm_legit_no_training_10 --------------------------
	.section	.text.triton_poi_fused__native_batch_norm_legit_no_training_10,"ax",@progbits
	.align	128
        .global         triton_poi_fused__native_batch_norm_legit_no_training_10
        .type           triton_poi_fused__native_batch_norm_legit_no_training_10,@function
        .size           triton_poi_fused__native_batch_norm_legit_no_training_10,(.L_x_1 - triton_poi_fused__native_batch_norm_legit_no_training_10)
        .other          triton_poi_fused__native_batch_norm_legit_no_training_10,@"STO_CUDA_ENTRY STV_DEFAULT"
triton_poi_fused__native_batch_norm_legit_no_training_10:
.text.triton_poi_fused__native_batch_norm_legit_no_training_10:
[----:B------:R-:W-:Y:S01]  /*0000*/  LDC R1, c[0x0][0x28] ;  /* 0x00000a00ff017b82 */ /* 0x000fe20000000800 */
[----:B------:R-:W1:Y:S07]  /*0010*/  S2R R0, SR_TID.X ;  /* 0x0000000000007919 */ /* 0x000e6e0000002100 */
[----:B------:R-:W2:Y:S01]  /*0020*/  LDC.64 R20, c[0x0][0x220] ;  /* 0x00008800ff147b82 */ /* 0x000ea20000000a00 */
[----:B------:R-:W-:Y:S01]  /*0030*/  ULDC.64 UR4, c[0x0][0x208] ;  /* 0x0000820000047ab9 */ /* 0x000fe20000000a00 */
[----:B------:R-:W3:Y:S06]  /*0040*/  S2R R5, SR_CTAID.X ;  /* 0x0000000000057919 */ /* 0x000eec0000002500 */
[----:B------:R-:W4:Y:S08]  /*0050*/  LDC.64 R12, c[0x0][0x210] ;  /* 0x00008400ff0c7b82 */ /* 0x000f300000000a00 */
[----:B------:R-:W5:Y:S08]  /*0060*/  LDC.64 R16, c[0x0][0x218] ;  /* 0x00008600ff107b82 */ /* 0x000f700000000a00 */
[----:B------:R-:W5:Y:S01]  /*0070*/  LDC.64 R8, c[0x0][0x228] ;  /* 0x00008a00ff087b82 */ /* 0x000f620000000a00 */
[----:B-1----:R-:W-:-:S02]  /*0080*/  SHF.L.U32 R0, R0, 0x2, RZ ;  /* 0x0000000200007819 */ /* 0x002fc400000006ff */
[----:B---3--:R-:W-:Y:S02]  /*0090*/  SHF.R.S32.HI R3, RZ, 0x16, R5 ;  /* 0x00000016ff037819 */ /* 0x008fe40000011405 */
[----:B------:R-:W-:Y:S02]  /*00a0*/  LOP3.LUT R0, R0, 0x1fc, RZ, 0xc0, !PT ;  /* 0x000001fc00007812 */ /* 0x000fe400078ec0ff */
[----:B------:R-:W-:Y:S02]  /*00b0*/  SGXT R3, R3, 0x1 ;  /* 0x000000010303781a */ /* 0x000fe40000000200 */
[----:B------:R-:W-:Y:S02]  /*00c0*/  LEA R0, R5, R0, 0x9 ;  /* 0x0000000005007211 */ /* 0x000fe400078e48ff */
[----:B------:R-:W1:Y:S02]  /*00d0*/  LDC.64 R4, c[0x0][0x230] ;  /* 0x00008c00ff047b82 */ /* 0x000e640000000a00 */
[----:B------:R-:W-:-:S04]  /*00e0*/  LEA.HI R3, R3, R0, RZ, 0x6 ;  /* 0x0000000003037211 */ /* 0x000fc800078f30ff */
[----:B------:R-:W-:-:S04]  /*00f0*/  LOP3.LUT R3, R3, 0xffffffc0, RZ, 0xc0, !PT ;  /* 0xffffffc003037812 */ /* 0x000fc800078ec0ff */
[----:B------:R-:W-:-:S05]  /*0100*/  IADD3 R2, R0, -R3, RZ ;  /* 0x8000000300027210 */ /* 0x000fca0007ffe0ff */
[----:B--2---:R-:W-:-:S06]  /*0110*/  IMAD.WIDE R20, R2, 0x4, R20 ;  /* 0x0000000402147825 */ /* 0x004fcc00078e0214 */
[----:B------:R-:W2:Y:S01]  /*0120*/  LDG.E.EL.128 R20, desc[UR4][R20.64] ;  /* 0x0000000414147981 */ /* 0x000ea2000c2e1d00 */
[----:B----4-:R-:W-:-:S04]  /*0130*/  IMAD.WIDE R12, R0, 0x4, R12 ;  /* 0x00000004000c7825 */ /* 0x010fc800078e020c */
[C---:B-----5:R-:W-:Y:S02]  /*0140*/  IMAD.WIDE R16, R2.reuse, 0x4, R16 ;  /* 0x0000000402107825 */ /* 0x060fe400078e0210 */
[----:B------:R-:W3:Y:S04]  /*0150*/  LDG.E.128 R12, desc[UR4][R12.64] ;  /* 0x000000040c0c7981 */ /* 0x000ee8000c1e1d00 */
[----:B------:R-:W3:Y:S01]  /*0160*/  LDG.E.EL.128 R16, desc[UR4][R16.64] ;  /* 0x0000000410107981 */ /* 0x000ee2000c2e1d00 */
[----:B0-----:R-:W-:-:S04]  /*0170*/  IMAD.WIDE R8, R2, 0x4, R8 ;  /* 0x0000000402087825 */ /* 0x001fc800078e0208 */
[----:B-1----:R-:W-:Y:S02]  /*0180*/  IMAD.WIDE R4, R2, 0x4, R4 ;  /* 0x0000000402047825 */ /* 0x002fe400078e0204 */
[----:B------:R-:W4:Y:S01]  /*0190*/  LDG.E.EL.128 R8, desc[UR4][R8.64] ;  /* 0x0000000408087981 */ /* 0x000f22000c2e1d00 */
[----:B------:R-:W0:Y:S03]  /*01a0*/  LDC.64 R2, c[0x0][0x238] ;  /* 0x00008e00ff027b82 */ /* 0x000e260000000a00 */
[----:B------:R-:W4:Y:S01]  /*01b0*/  LDG.E.EL.128 R4, desc[UR4][R4.64] ;  /* 0x0000000404047981 */ /* 0x000f22000c2e1d00 */
[----:B0-----:R-:W-:-:S04]  /*01c0*/  IMAD.WIDE R2, R0, 0x4, R2 ;  /* 0x0000000400027825 */ /* 0x001fc800078e0202 */
[----:B--2---:R-:W-:Y:S01]  /*01d0*/  FADD R20, R20, 9.9999997473787516356e-06 ;  /* 0x3727c5ac14147421 */ /* 0x004fe20000000000 */
[----:B------:R-:W-:Y:S01]  /*01e0*/  FADD R22, R22, 9.9999997473787516356e-06 ;  /* 0x3727c5ac16167421 */ /* 0x000fe20000000000 */
[----:B------:R-:W-:Y:S01]  /*01f0*/  FADD R23, R23, 9.9999997473787516356e-06 ;  /* 0x3727c5ac17177421 */ /* 0x000fe20000000000 */
[----:B------:R-:W-:Y:S01]  /*0200*/  FADD R21, R21, 9.9999997473787516356e-06 ;  /* 0x3727c5ac15157421 */ /* 0x000fe20000000000 */
[----:B------:R0:W1:Y:S01]  /*0210*/  MUFU.SQRT R26, R20 ;  /* 0x00000014001a7308 */ /* 0x0000620000002000 */
[----:B---3--:R-:W-:-:S07]  /*0220*/  FADD R14, R14, -R18 ;  /* 0x800000120e0e7221 */ /* 0x008fce0000000000 */
[----:B------:R-:W2:Y:S01]  /*0230*/  MUFU.SQRT R24, R22 ;  /* 0x0000001600187308 */ /* 0x000ea20000002000 */
[----:B0-----:R-:W-:Y:S01]  /*0240*/  HFMA2.MMA R20, -RZ, RZ, 1.625, 0 ;  /* 0x3e800000ff147435 */ /* 0x001fe200000001ff */
[----:B------:R-:W-:Y:S01]  /*0250*/  FADD R13, R13, -R17 ;  /* 0x800000110d0d7221 */ /* 0x000fe20000000000 */
[----:B------:R-:W-:Y:S01]  /*0260*/  FADD R15, R15, -R19 ;  /* 0x800000130f0f7221 */ /* 0x000fe20000000000 */
[----:B------:R-:W-:Y:S01]  /*0270*/  FADD R12, R12, -R16 ;  /* 0x800000100c0c7221 */ /* 0x000fe20000000000 */
[----:B-1----:R-:W-:-:S03]  /*0280*/  FSETP.GT.AND P6, PT, R26, 8.50705917302346158658e+37, PT ;  /* 0x7e8000001a00780b */ /* 0x002fc60003fc4000 */
[----:B------:R-:W0:Y:S01]  /*0290*/  MUFU.SQRT R25, R23 ;  /* 0x0000001700197308 */ /* 0x000e220000002000 */
[----:B------:R-:W-:Y:S02]  /*02a0*/  FSETP.GEU.AND P2, PT, R26, 1.175494350822287508e-38, PT ;  /* 0x008000001a00780b */ /* 0x000fe40003f4e000 */
[----:B--2---:R-:W-:-:S05]  /*02b0*/  FSETP.GT.AND P4, PT, R24, 8.50705917302346158658e+37, PT ;  /* 0x7e8000001800780b */ /* 0x004fca0003f84000 */
[----:B------:R1:W2:Y:S01]  /*02c0*/  MUFU.SQRT R27, R21 ;  /* 0x00000015001b7308 */ /* 0x0002a20000002000 */
[----:B------:R-:W-:Y:S02]  /*02d0*/  FSETP.GEU.AND P0, PT, R24, 1.175494350822287508e-38, PT ;  /* 0x008000001800780b */ /* 0x000fe40003f0e000 */
[----:B------:R-:W-:Y:S01]  /*02e0*/  FSEL R17, R20, 1, P4 ;  /* 0x3f80000014117808 */ /* 0x000fe20002000000 */
[----:B------:R-:W-:Y:S01]  /*02f0*/  @P6 FMUL R26, R26, 0.25 ;  /* 0x3e8000001a1a6820 */ /* 0x000fe20000400000 */
[----:B0-----:R-:W-:-:S03]  /*0300*/  FSETP.GT.AND P3, PT, R25, 8.50705917302346158658e+37, PT ;  /* 0x7e8000001900780b */ /* 0x001fc60003f64000 */
[----:B------:R-:W-:Y:S01]  /*0310*/  @!P2 FMUL R26, R26, 16777216 ;  /* 0x4b8000001a1aa820 */ /* 0x000fe20000400000 */
[----:B-1----:R-:W-:Y:S02]  /*0320*/  FSEL R21, R20, 1, P6 ;  /* 0x3f80000014157808 */ /* 0x002fe40003000000 */
[----:B------:R-:W-:Y:S01]  /*0330*/  FSETP.GEU.AND P6, PT, R25, 1.175494350822287508e-38, PT ;  /* 0x008000001900780b */ /* 0x000fe20003fce000 */
[----:B------:R-:W-:Y:S01]  /*0340*/  @P4 FMUL R24, R24, 0.25 ;  /* 0x3e80000018184820 */ /* 0x000fe20000400000 */
[----:B------:R-:W0:Y:S01]  /*0350*/  MUFU.RCP R22, R26 ;  /* 0x0000001a00167308 */ /* 0x000e220000001000 */
[----:B------:R-:W-:Y:S01]  /*0360*/  @!P2 FMUL R21, R21, 16777216 ;  /* 0x4b8000001515a820 */ /* 0x000fe20000400000 */
[C---:B--2---:R-:W-:Y:S01]  /*0370*/  FSETP.GT.AND P5, PT, R27.reuse, 8.50705917302346158658e+37, PT ;  /* 0x7e8000001b00780b */ /* 0x044fe20003fa4000 */
[----:B------:R-:W-:Y:S01]  /*0380*/  @!P0 FMUL R24, R24, 16777216 ;  /* 0x4b80000018188820 */ /* 0x000fe20000400000 */
[----:B------:R-:W-:Y:S01]  /*0390*/  FSETP.GEU.AND P1, PT, R27, 1.175494350822287508e-38, PT ;  /* 0x008000001b00780b */ /* 0x000fe20003f2e000 */
[----:B------:R-:W-:Y:S01]  /*03a0*/  @!P0 FMUL R17, R17, 16777216 ;  /* 0x4b80000011118820 */ /* 0x000fe20000400000 */
[C---:B------:R-:W-:Y:S01]  /*03b0*/  FSEL R18, R20.reuse, 1, P5 ;  /* 0x3f80000014127808 */ /* 0x040fe20002800000 */
[----:B------:R-:W-:Y:S01]  /*03c0*/  @P3 FMUL R25, R25, 0.25 ;  /* 0x3e80000019193820 */ /* 0x000fe20000400000 */
[----:B------:R-:W-:Y:S01]  /*03d0*/  FSEL R20, R20, 1, P3 ;  /* 0x3f80000014147808 */ /* 0x000fe20001800000 */
[----:B------:R-:W1:Y:S02]  /*03e0*/  MUFU.RCP R24, R24 ;  /* 0x0000001800187308 */ /* 0x000e640000001000 */
[----:B------:R-:W-:-:S02]  /*03f0*/  @!P6 FMUL R25, R25, 16777216 ;  /* 0x4b8000001919e820 */ /* 0x000fc40000400000 */
[----:B------:R-:W-:Y:S02]  /*0400*/  @!P6 FMUL R20, R20, 16777216 ;  /* 0x4b8000001414e820 */ /* 0x000fe40000400000 */
[----:B------:R-:W-:Y:S01]  /*0410*/  @P5 FMUL R27, R27, 0.25 ;  /* 0x3e8000001b1b5820 */ /* 0x000fe20000400000 */
[----:B0-----:R-:W-:Y:S01]  /*0420*/  FMUL R21, R22, R21 ;  /* 0x0000001516157220 */ /* 0x001fe20000400000 */
[----:B------:R-:W0:Y:S01]  /*0430*/  MUFU.RCP R25, R25 ;  /* 0x0000001900197308 */ /* 0x000e220000001000 */
[----:B------:R-:W-:Y:S01]  /*0440*/  @!P1 FMUL R18, R18, 16777216 ;  /* 0x4b80000012129820 */ /* 0x000fe20000400000 */
[----:B------:R-:W-:Y:S01]  /*0450*/  @!P1 FMUL R27, R27, 16777216 ;  /* 0x4b8000001b1b9820 */ /* 0x000fe20000400000 */
[----:B------:R-:W-:Y:S01]  /*0460*/  FMUL R21, R12, R21 ;  /* 0x000000150c157220 */ /* 0x000fe20000400000 */
[----:B-1----:R-:W-:-:S04]  /*0470*/  FMUL R17, R24, R17 ;  /* 0x0000001118117220 */ /* 0x002fc80000400000 */
[----:B------:R-:W1:Y:S01]  /*0480*/  MUFU.RCP R23, R27 ;  /* 0x0000001b00177308 */ /* 0x000e620000001000 */
[----:B----4-:R-:W-:Y:S01]  /*0490*/  FFMA R4, R8, R21, R4 ;  /* 0x0000001508047223 */ /* 0x010fe20000000004 */
[----:B------:R-:W-:Y:S01]  /*04a0*/  FMUL R17, R14, R17 ;  /* 0x000000110e117220 */ /* 0x000fe20000400000 */
[----:B0-----:R-:W-:-:S03]  /*04b0*/  FMUL R20, R25, R20 ;  /* 0x0000001419147220 */ /* 0x001fc60000400000 */
[----:B------:R-:W-:Y:S01]  /*04c0*/  FFMA R6, R10, R17, R6 ;  /* 0x000000110a067223 */ /* 0x000fe20000000006 */
[----:B------:R-:W-:Y:S01]  /*04d0*/  FMUL R20, R15, R20 ;  /* 0x000000140f147220 */ /* 0x000fe20000400000 */
[----:B-1----:R-:W-:-:S03]  /*04e0*/  FMUL R18, R23, R18 ;  /* 0x0000001217127220 */ /* 0x002fc60000400000 */
[----:B------:R-:W-:Y:S01]  /*04f0*/  FFMA R7, R11, R20, R7 ;  /* 0x000000140b077223 */ /* 0x000fe20000000007 */
[----:B------:R-:W-:-:S04]  /*0500*/  FMUL R18, R13, R18 ;  /* 0x000000120d127220 */ /* 0x000fc80000400000 */
[----:B------:R-:W-:-:S05]  /*0510*/  FFMA R5, R9, R18, R5 ;  /* 0x0000001209057223 */ /* 0x000fca0000000005 */
[----:B------:R-:W-:Y:S01]  /*0520*/  STG.E.128 desc[UR4][R2.64], R4 ;  /* 0x0000000402007986 */ /* 0x000fe2000c101d04 */
[----:B------:R-:W-:Y:S05]  /*0530*/  EXIT ;  /* 0x000000000000794d */ /* 0x000fea0003800000 */
.L_x_0:
[----:B------:R-:W-:-:S00]  /*0540*/  BRA `(.L_x_0) ;  /* 0xfffffffc00fc7947 */ /* 0x000fc0000383ffff */
[----:B------:R-:W-:-:S00]  /*0550*/  NOP ;  /* 0x0000000000007918 */ /* 0x000fc00000000000 */
        /* <DEDUP_REMOVED lines=10> */
.L_x_1:


//--------------------- .nv.global.init           --------------------------
	.section	.nv.global.init,"aw",@progbits
.nv.global.init:
	.type		_$_str,@object
	.size		_$_str,(_$_str_$_2 - _$_str)
_$_str:
        /*0000*/ 	.byte	0x5f, 0x5f, 0x43, 0x55, 0x44, 0x41, 0x5f, 0x46, 0x54, 0x5a, 0x00
	.type		_$_str_$_2,@object
	.size		_$_str_$_2,(.L_1 - _$_str_$_2)
_$_str_$_2:
        /*000b*/ 	.byte	0x5f, 0x5f, 0x43, 0x55, 0x44, 0x41, 0x5f, 0x50, 0x52, 0x45, 0x43, 0x5f, 0x53, 0x51, 0x52, 0x54
        /*001b*/ 	.byte	0x00
.L_1:


//--------------------- .nv.constant0.triton_poi_fused__native_batch_norm_legit_no_training_10 --------------------------
	.section	.nv.constant0.triton_poi_fused__native_batch_norm_legit_no_training_10,"a",@progbits
	.sectionflags	@""
	.align	4
.nv.constant0.triton_poi_fused__native_batch_norm_legit_no_training_10:
	.zero		580
